//
// Generated by NVIDIA NVVM Compiler
//
// Compiler Build ID: CL-36424714
// Cuda compilation tools, release 13.0, V13.0.88
// Based on NVVM 20.0.0
//

.version 9.0
.target sm_100
.address_size 64

	// .globl	_Z7add_tenPKfPfi

.visible .entry _Z7add_tenPKfPfi(
	.param .u64 .ptr .align 1 _Z7add_tenPKfPfi_param_0,
	.param .u64 .ptr .align 1 _Z7add_tenPKfPfi_param_1,
	.param .u32 _Z7add_tenPKfPfi_param_2
)
{
	.reg .pred 	%p<2>;
	.reg .b32 	%r<6>;
	.reg .b32 	%f<3>;
	.reg .b64 	%rd<8>;

	ld.param.u64 	%rd1, [_Z7add_tenPKfPfi_param_0];
	ld.param.u64 	%rd2, [_Z7add_tenPKfPfi_param_1];
	ld.param.u32 	%r2, [_Z7add_tenPKfPfi_param_2];
	mov.u32 	%r3, %tid.x;
	mov.u32 	%r4, %ctaid.x;
	mov.u32 	%r5, %ntid.x;
	mad.lo.s32 	%r1, %r4, %r5, %r3;
	setp.ge.s32 	%p1, %r1, %r2;
	@%p1 bra 	$L__BB0_2;
	cvta.to.global.u64 	%rd3, %rd1;
	cvta.to.global.u64 	%rd4, %rd2;
	mul.wide.s32 	%rd5, %r1, 4;
	add.s64 	%rd6, %rd3, %rd5;
	ld.global.f32 	%f1, [%rd6];
	add.f32 	%f2, %f1, 0f41200000;
	add.s64 	%rd7, %rd4, %rd5;
	st.global.f32 	[%rd7], %f2;
$L__BB0_2:
	ret;

}


// ===== COMPILED SASS (sm_100) =====

	.target	sm_100

	.elftype	@"ET_EXEC"


//--------------------- .note.nv.tkinfo           --------------------------
	.section	.note.nv.tkinfo,"",@"SHT_NOTE"
	.sectionflags	@"SHF_NOTE_NV_TKINFO"
	.tkinfo
        /*0018*/ 	.word	0x00000002
        /*0030*/ 	.string	""
        /*0030*/ 	.string	"ptxas"
        /*0030*/ 	.string	"Cuda compilation tools, release 13.0, V13.0.88"
        /*0030*/ 	.string	"Build cuda_13.0.r13.0/compiler.36424714_0"
        /*0030*/ 	.string	"-arch sm_100 -m 64 "



//--------------------- .note.nv.cuinfo           --------------------------
	.section	.note.nv.cuinfo,"",@"SHT_NOTE"
	.sectionflags	@"SHF_NOTE_NV_CUINFO"
        /*0018*/ 	.short	0x0002
        /*001a*/ 	.short	0x0064
        /*001c*/ 	.short	0x0082
	.zero		2


//--------------------- .nv.info                  --------------------------
	.section	.nv.info,"",@"SHT_CUDA_INFO"
	.align	4


	//----- nvinfo : EIATTR_REGCOUNT
	.align		4
        /*0000*/ 	.byte	0x04, 0x2f
        /*0002*/ 	.short	(.L_1 - .L_0)
	.align		4
.L_0:
        /*0004*/ 	.word	index@(_Z7add_tenPKfPfi)
        /*0008*/ 	.word	0x0000000a


	//----- nvinfo : EIATTR_FRAME_SIZE
	.align		4
.L_1:
        /*000c*/ 	.byte	0x04, 0x11
        /*000e*/ 	.short	(.L_3 - .L_2)
	.align		4
.L_2:
        /*0010*/ 	.word	index@(_Z7add_tenPKfPfi)
        /*0014*/ 	.word	0x00000000


	//----- nvinfo : EIATTR_MIN_STACK_SIZE
	.align		4
.L_3:
        /*0018*/ 	.byte	0x04, 0x12
        /*001a*/ 	.short	(.L_5 - .L_4)
	.align		4
.L_4:
        /*001c*/ 	.word	index@(_Z7add_tenPKfPfi)
        /*0020*/ 	.word	0x00000000
.L_5:


//--------------------- .nv.compat                --------------------------
	.section	.nv.compat,"",@"SHT_CUDA_COMPAT_INFO"
	.align	4
        /*0000*/ 	.byte	0x02, 0x09, 0x00, 0x00, 0x02, 0x02, 0x01, 0x00, 0x02, 0x05, 0x05, 0x00, 0x03, 0x07, 0x01, 0x01
        /*0010*/ 	.byte	0x02, 0x03, 0x00, 0x00, 0x02, 0x06, 0x01, 0x00, 0x04, 0x0b, 0x08, 0x00, 0x09, 0x00, 0x00, 0x00
        /*0020*/ 	.byte	0x00, 0x00, 0x00, 0x00


//--------------------- .nv.info._Z7add_tenPKfPfi --------------------------
	.section	.nv.info._Z7add_tenPKfPfi,"",@"SHT_CUDA_INFO"
	.sectionflags	@""
	.align	4


	//----- nvinfo : EIATTR_CUDA_API_VERSION
	.align		4
        /*0000*/ 	.byte	0x04, 0x37
        /*0002*/ 	.short	(.L_7 - .L_6)
.L_6:
        /*0004*/ 	.word	0x00000082


	//----- nvinfo : EIATTR_KPARAM_INFO
	.align		4
.L_7:
        /*0008*/ 	.byte	0x04, 0x17
        /*000a*/ 	.short	(.L_9 - .L_8)
.L_8:
        /*000c*/ 	.word	0x00000000
        /*0010*/ 	.short	0x0002
        /*0012*/ 	.short	0x0010
        /*0014*/ 	.byte	0x00, 0xf0, 0x11, 0x00


	//----- nvinfo : EIATTR_KPARAM_INFO
	.align		4
.L_9:
        /*0018*/ 	.byte	0x04, 0x17
        /*001a*/ 	.short	(.L_11 - .L_10)
.L_10:
        /*001c*/ 	.word	0x00000000
        /*0020*/ 	.short	0x0001
        /*0022*/ 	.short	0x0008
        /*0024*/ 	.byte	0x00, 0xf5, 0x21, 0x00


	//----- nvinfo : EIATTR_KPARAM_INFO
	.align		4
.L_11:
        /*0028*/ 	.byte	0x04, 0x17
        /*002a*/ 	.short	(.L_13 - .L_12)
.L_12:
        /*002c*/ 	.word	0x00000000
        /*0030*/ 	.short	0x0000
        /*0032*/ 	.short	0x0000
        /*0034*/ 	.byte	0x00, 0xf5, 0x21, 0x00


	//----- nvinfo : EIATTR_SPARSE_MMA_MASK
	.align		4
.L_13:
        /*0038*/ 	.byte	0x03, 0x50
        /*003a*/ 	.short	0x0000


	//----- nvinfo : EIATTR_MAXREG_COUNT
	.align		4
        /*003c*/ 	.byte	0x03, 0x1b
        /*003e*/ 	.short	0x00ff


	//----- nvinfo : EIATTR_MERCURY_ISA_VERSION
	.align		4
        /*0040*/ 	.byte	0x03, 0x5f
        /*0042*/ 	.short	0x0101


	//----- nvinfo : EIATTR_VRC_CTA_INIT_COUNT
	.align		4
        /*0044*/ 	.byte	0x02, 0x4a
	.zero		1
	.zero		1


	//----- nvinfo : EIATTR_EXIT_INSTR_OFFSETS
	.align		4
        /*0048*/ 	.byte	0x04, 0x1c
        /*004a*/ 	.short	(.L_15 - .L_14)


	//   ....[0]....
.L_14:
        /*004c*/ 	.word	0x00000070


	//   ....[1]....
        /*0050*/ 	.word	0x00000100


	//----- nvinfo : EIATTR_CBANK_PARAM_SIZE
	.align		4
.L_15:
        /*0054*/ 	.byte	0x03, 0x19
        /*0056*/ 	.short	0x0014


	//----- nvinfo : EIATTR_PARAM_CBANK
	.align		4
        /*0058*/ 	.byte	0x04, 0x0a
        /*005a*/ 	.short	(.L_17 - .L_16)
	.align		4
.L_16:
        /*005c*/ 	.word	index@(.nv.constant0._Z7add_tenPKfPfi)
        /*0060*/ 	.short	0x0380
        /*0062*/ 	.short	0x0014


	//----- nvinfo : EIATTR_SW_WAR
	.align		4
.L_17:
        /*0064*/ 	.byte	0x04, 0x36
        /*0066*/ 	.short	(.L_19 - .L_18)
.L_18:
        /*0068*/ 	.word	0x00000008
.L_19:


//--------------------- .nv.callgraph             --------------------------
	.section	.nv.callgraph,"",@"SHT_CUDA_CALLGRAPH"
	.align	4
	.sectionentsize	8
	.align		4
        /*0000*/ 	.word	0x00000000
	.align		4
        /*0004*/ 	.word	0xffffffff
	.align		4
        /*0008*/ 	.word	0x00000000
	.align		4
        /*000c*/ 	.word	0xfffffffe
	.align		4
        /*0010*/ 	.word	0x00000000
	.align		4
        /*0014*/ 	.word	0xfffffffd
	.align		4
        /*0018*/ 	.word	0x00000000
	.align		4
        /*001c*/ 	.word	0xfffffffc


//--------------------- .text._Z7add_tenPKfPfi    --------------------------
	.section	.text._Z7add_tenPKfPfi,"ax",@progbits
	.align	128
        .global         _Z7add_tenPKfPfi
        .type           _Z7add_tenPKfPfi,@function
        .size           _Z7add_tenPKfPfi,(.L_x_1 - _Z7add_tenPKfPfi)
        .other          _Z7add_tenPKfPfi,@"STO_CUDA_ENTRY STV_DEFAULT"
_Z7add_tenPKfPfi:
.text._Z7add_tenPKfPfi:
[----:B------:R-:W-:Y:S01]  /*0000*/  LDC R1, c[0x0][0x37c] ;  /* 0x0000df00ff017b82 */ /* 0x000fe20000000800 */
[----:B------:R-:W0:Y:S07]  /*0010*/  S2R R7, SR_TID.X ;  /* 0x0000000000077919 */ /* 0x000e2e0000002100 */
[----:B------:R-:W0:Y:S01]  /*0020*/  S2UR UR4, SR_CTAID.X ;  /* 0x00000000000479c3 */ /* 0x000e220000002500 */
[----:B------:R-:W1:Y:S07]  /*0030*/  LDCU UR5, c[0x0][0x390] ;  /* 0x00007200ff0577ac */ /* 0x000e6e0008000800 */
[----:B------:R-:W0:Y:S02]  /*0040*/  LDC R0, c[0x0][0x360] ;  /* 0x0000d800ff007b82 */ /* 0x000e240000000800 */
[----:B0-----:R-:W-:-:S05]  /*0050*/  IMAD R7, R0, UR4, R7 ;  /* 0x0000000400077c24 */ /* 0x001fca000f8e0207 */
[----:B-1----:R-:W-:-:S13]  /*0060*/  ISETP.GE.AND P0, PT, R7, UR5, PT ;  /* 0x0000000507007c0c */ /* 0x002fda000bf06270 */
[----:B------:R-:W-:Y:S05]  /*0070*/  @P0 EXIT ;  /* 0x000000000000094d */ /* 0x000fea0003800000 */
[----:B------:R-:W0:Y:S01]  /*0080*/  LDC.64 R2, c[0x0][0x380] ;  /* 0x0000e000ff027b82 */ /* 0x000e220000000a00 */
[----:B------:R-:W1:Y:S07]  /*0090*/  LDCU.64 UR4, c[0x0][0x358] ;  /* 0x00006b00ff0477ac */ /* 0x000e6e0008000a00 */
[----:B------:R-:W2:Y:S01]  /*00a0*/  LDC.64 R4, c[0x0][0x388] ;  /* 0x0000e200ff047b82 */ /* 0x000ea20000000a00 */
[----:B0-----:R-:W-:-:S06]  /*00b0*/  IMAD.WIDE R2, R7, 0x4, R2 ;  /* 0x0000000407027825 */ /* 0x001fcc00078e0202 */
[----:B-1----:R-:W3:Y:S01]  /*00c0*/  LDG.E R2, desc[UR4][R2.64] ;  /* 0x0000000402027981 */ /* 0x002ee2000c1e1900 */
[----:B--2---:R-:W-:-:S04]  /*00d0*/  IMAD.WIDE R4, R7, 0x4, R4 ;  /* 0x0000000407047825 */ /* 0x004fc800078e0204 */
[----:B---3--:R-:W-:-:S05]  /*00e0*/  FADD R7, R2, 10 ;  /* 0x4120000002077421 */ /* 0x008fca0000000000 */
[----:B------:R-:W-:Y:S01]  /*00f0*/  STG.E desc[UR4][R4.64], R7 ;  /* 0x0000000704007986 */ /* 0x000fe2000c101904 */
[----:B------:R-:W-:Y:S05]  /*0100*/  EXIT ;  /* 0x000000000000794d */ /* 0x000fea0003800000 */
.L_x_0:
[----:B------:R-:W-:-:S00]  /*0110*/  BRA `(.L_x_0) ;  /* 0xfffffffc00fc7947 */ /* 0x000fc0000383ffff */
[----:B------:R-:W-:-:S00]  /*0120*/  NOP ;  /* 0x0000000000007918 */ /* 0x000fc00000000000 */
        /* <DEDUP_REMOVED lines=13> */
.L_x_1:


//--------------------- .nv.shared.reserved.0     --------------------------
	.section	.nv.shared.reserved.0,"aw",@nobits
	.weak		__nv_reservedSMEM_offset_0_alias
	.size		__nv_reservedSMEM_offset_0_alias, 0, 64
	.other		__nv_reservedSMEM_offset_0_alias,@"STO_CUDA_RESERVED_SHARED STV_DEFAULT"
__nv_reservedSMEM_offset_0_alias:
	.zero		0
	.zero		64


//--------------------- .nv.constant0._Z7add_tenPKfPfi --------------------------
	.section	.nv.constant0._Z7add_tenPKfPfi,"a",@progbits
	.sectionflags	@""
	.align	4
.nv.constant0._Z7add_tenPKfPfi:
	.zero		916


//--------------------- SYMBOLS --------------------------

	.type		.nv.reservedSmem.offset0,@object
	.size		.nv.reservedSmem.offset0,0x4
